	.headerflags	@"EF_CUDA_TEXMODE_UNIFIED EF_CUDA_64BIT_ADDRESS EF_CUDA_ACCELERATORS EF_CUDA_SM90 EF_CUDA_VIRTUAL_SM(EF_CUDA_SM90)"
	.elftype	@"ET_EXEC"


//--------------------- .nv.info                  --------------------------
	.section	.nv.info,"",@"SHT_CUDA_INFO"
	.align	4


	//----- nvinfo : EIATTR_REGCOUNT
	.align		4
        /*0000*/ 	.byte	0x04, 0x2f
        /*0002*/ 	.short	(.L_1 - .L_0)
	.align		4
.L_0:
        /*0004*/ 	.word	index@(triton_poi_fused_div_2)
        /*0008*/ 	.word	0x0000000c


	//----- nvinfo : EIATTR_MIN_STACK_SIZE
	.align		4
.L_1:
        /*000c*/ 	.byte	0x04, 0x12
        /*000e*/ 	.short	(.L_3 - .L_2)
	.align		4
.L_2:
        /*0010*/ 	.word	index@(triton_poi_fused_div_2)
        /*0014*/ 	.word	0x00000000


	//----- nvinfo : EIATTR_FRAME_SIZE
	.align		4
.L_3:
        /*0018*/ 	.byte	0x04, 0x11
        /*001a*/ 	.short	(.L_5 - .L_4)
	.align		4
.L_4:
        /*001c*/ 	.word	index@(triton_poi_fused_div_2)
        /*0020*/ 	.word	0x00000000


	//----- nvinfo : EIATTR_MIN_STACK_SIZE
	.align		4
.L_5:
        /*0024*/ 	.byte	0x04, 0x12
        /*0026*/ 	.short	(.L_7 - .L_6)
	.align		4
.L_6:
        /*0028*/ 	.word	index@(triton_poi_fused_div_2)
        /*002c*/ 	.word	0x00000000
.L_7:


//--------------------- .nv.info.triton_poi_fused_div_2 --------------------------
	.section	.nv.info.triton_poi_fused_div_2,"",@"SHT_CUDA_INFO"
	.sectionflags	@""
	.align	4


	//----- nvinfo : EIATTR_CUDA_API_VERSION
	.align		4
        /*0000*/ 	.byte	0x04, 0x37
        /*0002*/ 	.short	(.L_9 - .L_8)
.L_8:
        /*0004*/ 	.word	0x0000007c


	//----- nvinfo : EIATTR_KPARAM_INFO
	.align		4
.L_9:
        /*0008*/ 	.byte	0x04, 0x17
        /*000a*/ 	.short	(.L_11 - .L_10)
.L_10:
        /*000c*/ 	.word	0x00000000
        /*0010*/ 	.short	0x0003
        /*0012*/ 	.short	0x0018
        /*0014*/ 	.byte	0x00, 0xf0, 0x11, 0x00


	//----- nvinfo : EIATTR_KPARAM_INFO
	.align		4
.L_11:
        /*0018*/ 	.byte	0x04, 0x17
        /*001a*/ 	.short	(.L_13 - .L_12)
.L_12:
        /*001c*/ 	.word	0x00000000
        /*0020*/ 	.short	0x0002
        /*0022*/ 	.short	0x0010
        /*0024*/ 	.byte	0x00, 0xf4, 0x21, 0x00


	//----- nvinfo : EIATTR_KPARAM_INFO
	.align		4
.L_13:
        /*0028*/ 	.byte	0x04, 0x17
        /*002a*/ 	.short	(.L_15 - .L_14)
.L_14:
        /*002c*/ 	.word	0x00000000
        /*0030*/ 	.short	0x0001
        /*0032*/ 	.short	0x0008
        /*0034*/ 	.byte	0x00, 0xf4, 0x21, 0x00


	//----- nvinfo : EIATTR_KPARAM_INFO
	.align		4
.L_15:
        /*0038*/ 	.byte	0x04, 0x17
        /*003a*/ 	.short	(.L_17 - .L_16)
.L_16:
        /*003c*/ 	.word	0x00000000
        /*0040*/ 	.short	0x0000
        /*0042*/ 	.short	0x0000
        /*0044*/ 	.byte	0x00, 0xf4, 0x21, 0x00


	//----- nvinfo : EIATTR_SPARSE_MMA_MASK
	.align		4
.L_17:
        /*0048*/ 	.byte	0x03, 0x50
        /*004a*/ 	.short	0x0000


	//----- nvinfo : EIATTR_MAXREG_COUNT
	.align		4
        /*004c*/ 	.byte	0x03, 0x1b
        /*004e*/ 	.short	0x00ff


	//----- nvinfo : EIATTR_EXIT_INSTR_OFFSETS
	.align		4
        /*0050*/ 	.byte	0x04, 0x1c
        /*0052*/ 	.short	(.L_19 - .L_18)


	//   ....[0]....
.L_18:
        /*0054*/ 	.word	0x000001b0


	//   ....[1]....
        /*0058*/ 	.word	0x000001d0


	//----- nvinfo : EIATTR_REQNTID
	.align		4
.L_19:
        /*005c*/ 	.byte	0x04, 0x10
        /*005e*/ 	.short	(.L_21 - .L_20)
.L_20:
        /*0060*/ 	.word	0x00000080
        /*0064*/ 	.word	0x00000001
        /*0068*/ 	.word	0x00000001


	//----- nvinfo : EIATTR_CBANK_PARAM_SIZE
	.align		4
.L_21:
        /*006c*/ 	.byte	0x03, 0x19
        /*006e*/ 	.short	0x001c


	//----- nvinfo : EIATTR_PARAM_CBANK
	.align		4
        /*0070*/ 	.byte	0x04, 0x0a
        /*0072*/ 	.short	(.L_23 - .L_22)
	.align		4
.L_22:
        /*0074*/ 	.word	index@(.nv.constant0.triton_poi_fused_div_2)
        /*0078*/ 	.short	0x0210
        /*007a*/ 	.short	0x001c


	//----- nvinfo : EIATTR_SW_WAR
	.align		4
.L_23:
        /*007c*/ 	.byte	0x04, 0x36
        /*007e*/ 	.short	(.L_25 - .L_24)
.L_24:
        /*0080*/ 	.word	0x00000008
.L_25:


//--------------------- .nv.callgraph             --------------------------
	.section	.nv.callgraph,"",@"SHT_CUDA_CALLGRAPH"
	.align	4
	.sectionentsize	8
	.align		4
        /*0000*/ 	.word	0x00000000
	.align		4
        /*0004*/ 	.word	0xffffffff
	.align		4
        /*0008*/ 	.word	0x00000000
	.align		4
        /*000c*/ 	.word	0xfffffffe
	.align		4
        /*0010*/ 	.word	0x00000000
	.align		4
        /*0014*/ 	.word	0xfffffffd
	.align		4
        /*0018*/ 	.word	0x00000000
	.align		4
        /*001c*/ 	.word	0xfffffffc


//--------------------- .text.triton_poi_fused_div_2 --------------------------
	.section	.text.triton_poi_fused_div_2,"ax",@progbits
	.align	128
        .global         triton_poi_fused_div_2
        .type           triton_poi_fused_div_2,@function
        .size           triton_poi_fused_div_2,(.L_x_1 - triton_poi_fused_div_2)
        .other          triton_poi_fused_div_2,@"STO_CUDA_ENTRY STV_DEFAULT"
triton_poi_fused_div_2:
.text.triton_poi_fused_div_2:
[----:B------:R-:W0:Y:S02]  /*0000*/  LDC R1, c[0x0][0x28] ;  /* 0x00000a00ff017b82 */ /* 0x000e240000000800 */
[----:B------:R-:W1:Y:S01]  /*0010*/  S2R R0, SR_TID.X ;  /* 0x0000000000007919 */ /* 0x000e620000002100 */
[----:B------:R-:W2:Y:S01]  /*0020*/  LDC.64 R4, c[0x0][0x218] ;  /* 0x00008600ff047b82 */ /* 0x000ea20000000a00 */
[----:B------:R-:W-:Y:S01]  /*0030*/  ULDC.64 UR4, c[0x0][0x208] ;  /* 0x0000820000047ab9 */ /* 0x000fe20000000a00 */
[----:B------:R-:W3:Y:S06]  /*0040*/  S2R R7, SR_CTAID.X ;  /* 0x0000000000077919 */ /* 0x000eec0000002500 */
[----:B------:R-:W4:Y:S01]  /*0050*/  LDC.64 R2, c[0x0][0x210] ;  /* 0x00008400ff027b82 */ /* 0x000f220000000a00 */
[----:B--2---:R2:W5:Y:S01]  /*0060*/  LDG.E R6, desc[UR4][R4.64] ;  /* 0x0000000404067981 */ /* 0x004562000c1e1900 */
[----:B------:R-:W-:-:S02]  /*0070*/  CS2R R8, SRZ ;  /* 0x0000000000087805 */ /* 0x000fc4000001ff00 */
[----:B-1----:R-:W-:-:S04]  /*0080*/  SHF.L.U32 R0, R0, 0x1, RZ ;  /* 0x0000000100007819 */ /* 0x002fc800000006ff */
[----:B--2---:R-:W1:Y:S01]  /*0090*/  LDC.64 R4, c[0x0][0x220] ;  /* 0x00008800ff047b82 */ /* 0x004e620000000a00 */
[----:B------:R-:W-:-:S04]  /*00a0*/  LOP3.LUT R0, R0, 0xfe, RZ, 0xc0, !PT ;  /* 0x000000fe00007812 */ /* 0x000fc800078ec0ff */
[----:B---3--:R-:W-:-:S04]  /*00b0*/  LEA R7, R7, R0, 0x8 ;  /* 0x0000000007077211 */ /* 0x008fc800078e40ff */
[C---:B------:R-:W-:Y:S01]  /*00c0*/  ISETP.GE.AND P2, PT, R7.reuse, 0x1800, PT ;  /* 0x000018000700780c */ /* 0x040fe20003f46270 */
[----:B----4-:R-:W-:-:S12]  /*00d0*/  IMAD.WIDE R2, R7, 0x4, R2 ;  /* 0x0000000407027825 */ /* 0x010fd800078e0202 */
[----:B------:R1:W2:Y:S02]  /*00e0*/  @!P2 LDG.E.64 R8, desc[UR4][R2.64] ;  /* 0x000000040208a981 */ /* 0x0002a4000c1e1b00 */
[----:B-1----:R-:W-:Y:S01]  /*00f0*/  IMAD.WIDE R2, R7, 0x4, R4 ;  /* 0x0000000407027825 */ /* 0x002fe200078e0204 */
[C---:B-----5:R-:W-:Y:S02]  /*0100*/  FSETP.GT.AND P0, PT, |R6|.reuse, 8.50705917302346158658e+37, PT ;  /* 0x7e8000000600780b */ /* 0x060fe40003f04200 */
[----:B------:R-:W-:-:S11]  /*0110*/  FSETP.GEU.AND P1, PT, |R6|, 1.175494350822287508e-38, PT ;  /* 0x008000000600780b */ /* 0x000fd60003f2e200 */
[----:B------:R-:W-:-:S04]  /*0120*/  @P0 FMUL R6, R6, 0.25 ;  /* 0x3e80000006060820 */ /* 0x000fc80000400000 */
[----:B------:R-:W-:-:S06]  /*0130*/  @!P1 FMUL R6, R6, 16777216 ;  /* 0x4b80000006069820 */ /* 0x000fcc0000400000 */
[----:B------:R-:W1:Y:S01]  /*0140*/  MUFU.RCP R6, R6 ;  /* 0x0000000600067308 */ /* 0x000e620000001000 */
[----:B--2---:R-:W-:Y:S01]  /*0150*/  @P0 FMUL R8, R8, 0.25 ;  /* 0x3e80000008080820 */ /* 0x004fe20000400000 */
[----:B------:R-:W-:-:S03]  /*0160*/  @P0 FMUL R9, R9, 0.25 ;  /* 0x3e80000009090820 */ /* 0x000fc60000400000 */
[----:B------:R-:W-:Y:S01]  /*0170*/  @!P1 FMUL R8, R8, 16777216 ;  /* 0x4b80000008089820 */ /* 0x000fe20000400000 */
[----:B------:R-:W-:-:S03]  /*0180*/  @!P1 FMUL R9, R9, 16777216 ;  /* 0x4b80000009099820 */ /* 0x000fc60000400000 */
[C---:B-1----:R-:W-:Y:S01]  /*0190*/  FMUL R8, R6.reuse, R8 ;  /* 0x0000000806087220 */ /* 0x042fe20000400000 */
[----:B------:R-:W-:Y:S01]  /*01a0*/  FMUL R9, R6, R9 ;  /* 0x0000000906097220 */ /* 0x000fe20000400000 */
[----:B------:R-:W-:Y:S06]  /*01b0*/  @P2 EXIT ;  /* 0x000000000000294d */ /* 0x000fec0003800000 */
[----:B------:R-:W-:Y:S01]  /*01c0*/  STG.E.64 desc[UR4][R2.64], R8 ;  /* 0x0000000802007986 */ /* 0x000fe2000c101b04 */
[----:B------:R-:W-:Y:S05]  /*01d0*/  EXIT ;  /* 0x000000000000794d */ /* 0x000fea0003800000 */
.L_x_0:
[----:B------:R-:W-:-:S00]  /*01e0*/  BRA `(.L_x_0) ;  /* 0xfffffffc00fc7947 */ /* 0x000fc0000383ffff */
[----:B------:R-:W-:-:S00]  /*01f0*/  NOP ;  /* 0x0000000000007918 */ /* 0x000fc00000000000 */
        /* <DEDUP_REMOVED lines=8> */
.L_x_1:


//--------------------- .nv.constant0.triton_poi_fused_div_2 --------------------------
	.section	.nv.constant0.triton_poi_fused_div_2,"a",@progbits
	.sectionflags	@""
	.align	4
.nv.constant0.triton_poi_fused_div_2:
	.zero		556
